//
// Generated by NVIDIA NVVM Compiler
//
// Compiler Build ID: CL-36424714
// Cuda compilation tools, release 13.0, V13.0.88
// Based on NVVM 20.0.0
//

.version 9.0
.target sm_100
.address_size 64

	// .globl	_Z6kernelv
.const .align 128 .b8 global_tensor_map[128];

.visible .entry _Z6kernelv()
{


	ret;

}


// ===== COMPILED SASS (sm_100) =====

	.target	sm_100

	.elftype	@"ET_EXEC"


//--------------------- .note.nv.tkinfo           --------------------------
	.section	.note.nv.tkinfo,"",@"SHT_NOTE"
	.sectionflags	@"SHF_NOTE_NV_TKINFO"
	.tkinfo
        /*0018*/ 	.word	0x00000002
        /*0030*/ 	.string	""
        /*0030*/ 	.string	"ptxas"
        /*0030*/ 	.string	"Cuda compilation tools, release 13.0, V13.0.88"
        /*0030*/ 	.string	"Build cuda_13.0.r13.0/compiler.36424714_0"
        /*0030*/ 	.string	"-arch sm_100 -m 64 "



//--------------------- .note.nv.cuinfo           --------------------------
	.section	.note.nv.cuinfo,"",@"SHT_NOTE"
	.sectionflags	@"SHF_NOTE_NV_CUINFO"
        /*0018*/ 	.short	0x0002
        /*001a*/ 	.short	0x0064
        /*001c*/ 	.short	0x0082
	.zero		2


//--------------------- .nv.info                  --------------------------
	.section	.nv.info,"",@"SHT_CUDA_INFO"
	.align	4


	//----- nvinfo : EIATTR_REGCOUNT
	.align		4
        /*0000*/ 	.byte	0x04, 0x2f
        /*0002*/ 	.short	(.L_2 - .L_1)
	.align		4
.L_1:
        /*0004*/ 	.word	index@(_Z6kernelv)
        /*0008*/ 	.word	0x00000004


	//----- nvinfo : EIATTR_FRAME_SIZE
	.align		4
.L_2:
        /*000c*/ 	.byte	0x04, 0x11
        /*000e*/ 	.short	(.L_4 - .L_3)
	.align		4
.L_3:
        /*0010*/ 	.word	index@(_Z6kernelv)
        /*0014*/ 	.word	0x00000000


	//----- nvinfo : EIATTR_MIN_STACK_SIZE
	.align		4
.L_4:
        /*0018*/ 	.byte	0x04, 0x12
        /*001a*/ 	.short	(.L_6 - .L_5)
	.align		4
.L_5:
        /*001c*/ 	.word	index@(_Z6kernelv)
        /*0020*/ 	.word	0x00000000
.L_6:


//--------------------- .nv.compat                --------------------------
	.section	.nv.compat,"",@"SHT_CUDA_COMPAT_INFO"
	.align	4
        /*0000*/ 	.byte	0x02, 0x09, 0x00, 0x00, 0x02, 0x02, 0x01, 0x00, 0x02, 0x05, 0x05, 0x00, 0x03, 0x07, 0x01, 0x01
        /*0010*/ 	.byte	0x02, 0x03, 0x00, 0x00, 0x02, 0x06, 0x01, 0x00, 0x04, 0x0b, 0x08, 0x00, 0x09, 0x00, 0x00, 0x00
        /*0020*/ 	.byte	0x00, 0x00, 0x00, 0x00


//--------------------- .nv.info._Z6kernelv       --------------------------
	.section	.nv.info._Z6kernelv,"",@"SHT_CUDA_INFO"
	.sectionflags	@""
	.align	4


	//----- nvinfo : EIATTR_CUDA_API_VERSION
	.align		4
        /*0000*/ 	.byte	0x04, 0x37
        /*0002*/ 	.short	(.L_8 - .L_7)
.L_7:
        /*0004*/ 	.word	0x00000082


	//----- nvinfo : EIATTR_SPARSE_MMA_MASK
	.align		4
.L_8:
        /*0008*/ 	.byte	0x03, 0x50
        /*000a*/ 	.short	0x0000


	//----- nvinfo : EIATTR_MAXREG_COUNT
	.align		4
        /*000c*/ 	.byte	0x03, 0x1b
        /*000e*/ 	.short	0x00ff


	//----- nvinfo : EIATTR_MERCURY_ISA_VERSION
	.align		4
        /*0010*/ 	.byte	0x03, 0x5f
        /*0012*/ 	.short	0x0101


	//----- nvinfo : EIATTR_VRC_CTA_INIT_COUNT
	.align		4
        /*0014*/ 	.byte	0x02, 0x4a
	.zero		1
	.zero		1


	//----- nvinfo : EIATTR_EXIT_INSTR_OFFSETS
	.align		4
        /*0018*/ 	.byte	0x04, 0x1c
        /*001a*/ 	.short	(.L_10 - .L_9)


	//   ....[0]....
.L_9:
        /*001c*/ 	.word	0x00000010


	//----- nvinfo : EIATTR_SW_WAR
	.align		4
.L_10:
        /*0020*/ 	.byte	0x04, 0x36
        /*0022*/ 	.short	(.L_12 - .L_11)
.L_11:
        /*0024*/ 	.word	0x00000008
.L_12:


//--------------------- .nv.callgraph             --------------------------
	.section	.nv.callgraph,"",@"SHT_CUDA_CALLGRAPH"
	.align	4
	.sectionentsize	8
	.align		4
        /*0000*/ 	.word	0x00000000
	.align		4
        /*0004*/ 	.word	0xffffffff
	.align		4
        /*0008*/ 	.word	0x00000000
	.align		4
        /*000c*/ 	.word	0xfffffffe
	.align		4
        /*0010*/ 	.word	0x00000000
	.align		4
        /*0014*/ 	.word	0xfffffffd
	.align		4
        /*0018*/ 	.word	0x00000000
	.align		4
        /*001c*/ 	.word	0xfffffffc


//--------------------- .nv.constant3             --------------------------
	.section	.nv.constant3,"a",@progbits
	.align	128
.nv.constant3:
	.type		global_tensor_map,@object
	.size		global_tensor_map,(.L_0 - global_tensor_map)
global_tensor_map:
	.zero		128
.L_0:


//--------------------- .text._Z6kernelv          --------------------------
	.section	.text._Z6kernelv,"ax",@progbits
	.align	128
        .global         _Z6kernelv
        .type           _Z6kernelv,@function
        .size           _Z6kernelv,(.L_x_1 - _Z6kernelv)
        .other          _Z6kernelv,@"STO_CUDA_ENTRY STV_DEFAULT"
_Z6kernelv:
.text._Z6kernelv:
[----:B------:R-:W-:Y:S01]  /*0000*/  LDC R1, c[0x0][0x37c] ;  /* 0x0000df00ff017b82 */ /* 0x000fe20000000800 */
[----:B------:R-:W-:Y:S05]  /*0010*/  EXIT ;  /* 0x000000000000794d */ /* 0x000fea0003800000 */
.L_x_0:
[----:B------:R-:W-:-:S00]  /*0020*/  BRA `(.L_x_0) ;  /* 0xfffffffc00fc7947 */ /* 0x000fc0000383ffff */
[----:B------:R-:W-:-:S00]  /*0030*/  NOP ;  /* 0x0000000000007918 */ /* 0x000fc00000000000 */
        /* <DEDUP_REMOVED lines=12> */
.L_x_1:


//--------------------- .nv.shared.reserved.0     --------------------------
	.section	.nv.shared.reserved.0,"aw",@nobits
	.weak		__nv_reservedSMEM_offset_0_alias
	.size		__nv_reservedSMEM_offset_0_alias, 0, 64
	.other		__nv_reservedSMEM_offset_0_alias,@"STO_CUDA_RESERVED_SHARED STV_DEFAULT"
__nv_reservedSMEM_offset_0_alias:
	.zero		0
	.zero		64


//--------------------- .nv.constant0._Z6kernelv  --------------------------
	.section	.nv.constant0._Z6kernelv,"a",@progbits
	.sectionflags	@""
	.align	4
.nv.constant0._Z6kernelv:
	.zero		896


//--------------------- SYMBOLS --------------------------

	.type		.nv.reservedSmem.offset0,@object
	.size		.nv.reservedSmem.offset0,0x4
